//
// Generated by NVIDIA NVVM Compiler
//
// Compiler Build ID: CL-36424714
// Cuda compilation tools, release 13.0, V13.0.88
// Based on NVVM 20.0.0
//

.version 9.0
.target sm_100
.address_size 64

	// .globl	_Z9addKernelPKfS0_Pfi

.visible .entry _Z9addKernelPKfS0_Pfi(
	.param .u64 .ptr .align 1 _Z9addKernelPKfS0_Pfi_param_0,
	.param .u64 .ptr .align 1 _Z9addKernelPKfS0_Pfi_param_1,
	.param .u64 .ptr .align 1 _Z9addKernelPKfS0_Pfi_param_2,
	.param .u32 _Z9addKernelPKfS0_Pfi_param_3
)
{
	.reg .b32 	%r<5>;
	.reg .b32 	%f<4>;
	.reg .b64 	%rd<11>;

	ld.param.u64 	%rd1, [_Z9addKernelPKfS0_Pfi_param_0];
	ld.param.u64 	%rd2, [_Z9addKernelPKfS0_Pfi_param_1];
	ld.param.u64 	%rd3, [_Z9addKernelPKfS0_Pfi_param_2];
	cvta.to.global.u64 	%rd4, %rd3;
	cvta.to.global.u64 	%rd5, %rd2;
	cvta.to.global.u64 	%rd6, %rd1;
	mov.u32 	%r1, %ctaid.x;
	mov.u32 	%r2, %ntid.x;
	mov.u32 	%r3, %tid.x;
	mad.lo.s32 	%r4, %r1, %r2, %r3;
	mul.wide.s32 	%rd7, %r4, 4;
	add.s64 	%rd8, %rd6, %rd7;
	ld.global.f32 	%f1, [%rd8];
	add.s64 	%rd9, %rd5, %rd7;
	ld.global.f32 	%f2, [%rd9];
	add.f32 	%f3, %f1, %f2;
	add.s64 	%rd10, %rd4, %rd7;
	st.global.f32 	[%rd10], %f3;
	ret;

}


// ===== COMPILED SASS (sm_100) =====

	.target	sm_100

	.elftype	@"ET_EXEC"


//--------------------- .note.nv.tkinfo           --------------------------
	.section	.note.nv.tkinfo,"",@"SHT_NOTE"
	.sectionflags	@"SHF_NOTE_NV_TKINFO"
	.tkinfo
        /*0018*/ 	.word	0x00000002
        /*0030*/ 	.string	""
        /*0030*/ 	.string	"ptxas"
        /*0030*/ 	.string	"Cuda compilation tools, release 13.0, V13.0.88"
        /*0030*/ 	.string	"Build cuda_13.0.r13.0/compiler.36424714_0"
        /*0030*/ 	.string	"-arch sm_100 -m 64 "



//--------------------- .note.nv.cuinfo           --------------------------
	.section	.note.nv.cuinfo,"",@"SHT_NOTE"
	.sectionflags	@"SHF_NOTE_NV_CUINFO"
        /*0018*/ 	.short	0x0002
        /*001a*/ 	.short	0x0064
        /*001c*/ 	.short	0x0082
	.zero		2


//--------------------- .nv.info                  --------------------------
	.section	.nv.info,"",@"SHT_CUDA_INFO"
	.align	4


	//----- nvinfo : EIATTR_REGCOUNT
	.align		4
        /*0000*/ 	.byte	0x04, 0x2f
        /*0002*/ 	.short	(.L_1 - .L_0)
	.align		4
.L_0:
        /*0004*/ 	.word	index@(_Z9addKernelPKfS0_Pfi)
        /*0008*/ 	.word	0x0000000c


	//----- nvinfo : EIATTR_FRAME_SIZE
	.align		4
.L_1:
        /*000c*/ 	.byte	0x04, 0x11
        /*000e*/ 	.short	(.L_3 - .L_2)
	.align		4
.L_2:
        /*0010*/ 	.word	index@(_Z9addKernelPKfS0_Pfi)
        /*0014*/ 	.word	0x00000000


	//----- nvinfo : EIATTR_MIN_STACK_SIZE
	.align		4
.L_3:
        /*0018*/ 	.byte	0x04, 0x12
        /*001a*/ 	.short	(.L_5 - .L_4)
	.align		4
.L_4:
        /*001c*/ 	.word	index@(_Z9addKernelPKfS0_Pfi)
        /*0020*/ 	.word	0x00000000
.L_5:


//--------------------- .nv.compat                --------------------------
	.section	.nv.compat,"",@"SHT_CUDA_COMPAT_INFO"
	.align	4
        /*0000*/ 	.byte	0x02, 0x09, 0x00, 0x00, 0x02, 0x02, 0x01, 0x00, 0x02, 0x05, 0x05, 0x00, 0x03, 0x07, 0x01, 0x01
        /*0010*/ 	.byte	0x02, 0x03, 0x00, 0x00, 0x02, 0x06, 0x01, 0x00, 0x04, 0x0b, 0x08, 0x00, 0x09, 0x00, 0x00, 0x00
        /*0020*/ 	.byte	0x00, 0x00, 0x00, 0x00


//--------------------- .nv.info._Z9addKernelPKfS0_Pfi --------------------------
	.section	.nv.info._Z9addKernelPKfS0_Pfi,"",@"SHT_CUDA_INFO"
	.sectionflags	@""
	.align	4


	//----- nvinfo : EIATTR_CUDA_API_VERSION
	.align		4
        /*0000*/ 	.byte	0x04, 0x37
        /*0002*/ 	.short	(.L_7 - .L_6)
.L_6:
        /*0004*/ 	.word	0x00000082


	//----- nvinfo : EIATTR_KPARAM_INFO
	.align		4
.L_7:
        /*0008*/ 	.byte	0x04, 0x17
        /*000a*/ 	.short	(.L_9 - .L_8)
.L_8:
        /*000c*/ 	.word	0x00000000
        /*0010*/ 	.short	0x0003
        /*0012*/ 	.short	0x0018
        /*0014*/ 	.byte	0x00, 0xf0, 0x11, 0x00


	//----- nvinfo : EIATTR_KPARAM_INFO
	.align		4
.L_9:
        /*0018*/ 	.byte	0x04, 0x17
        /*001a*/ 	.short	(.L_11 - .L_10)
.L_10:
        /*001c*/ 	.word	0x00000000
        /*0020*/ 	.short	0x0002
        /*0022*/ 	.short	0x0010
        /*0024*/ 	.byte	0x00, 0xf5, 0x21, 0x00


	//----- nvinfo : EIATTR_KPARAM_INFO
	.align		4
.L_11:
        /*0028*/ 	.byte	0x04, 0x17
        /*002a*/ 	.short	(.L_13 - .L_12)
.L_12:
        /*002c*/ 	.word	0x00000000
        /*0030*/ 	.short	0x0001
        /*0032*/ 	.short	0x0008
        /*0034*/ 	.byte	0x00, 0xf5, 0x21, 0x00


	//----- nvinfo : EIATTR_KPARAM_INFO
	.align		4
.L_13:
        /*0038*/ 	.byte	0x04, 0x17
        /*003a*/ 	.short	(.L_15 - .L_14)
.L_14:
        /*003c*/ 	.word	0x00000000
        /*0040*/ 	.short	0x0000
        /*0042*/ 	.short	0x0000
        /*0044*/ 	.byte	0x00, 0xf5, 0x21, 0x00


	//----- nvinfo : EIATTR_SPARSE_MMA_MASK
	.align		4
.L_15:
        /*0048*/ 	.byte	0x03, 0x50
        /*004a*/ 	.short	0x0000


	//----- nvinfo : EIATTR_MAXREG_COUNT
	.align		4
        /*004c*/ 	.byte	0x03, 0x1b
        /*004e*/ 	.short	0x00ff


	//----- nvinfo : EIATTR_MERCURY_ISA_VERSION
	.align		4
        /*0050*/ 	.byte	0x03, 0x5f
        /*0052*/ 	.short	0x0101


	//----- nvinfo : EIATTR_VRC_CTA_INIT_COUNT
	.align		4
        /*0054*/ 	.byte	0x02, 0x4a
	.zero		1
	.zero		1


	//----- nvinfo : EIATTR_EXIT_INSTR_OFFSETS
	.align		4
        /*0058*/ 	.byte	0x04, 0x1c
        /*005a*/ 	.short	(.L_17 - .L_16)


	//   ....[0]....
.L_16:
        /*005c*/ 	.word	0x00000100


	//----- nvinfo : EIATTR_CBANK_PARAM_SIZE
	.align		4
.L_17:
        /*0060*/ 	.byte	0x03, 0x19
        /*0062*/ 	.short	0x001c


	//----- nvinfo : EIATTR_PARAM_CBANK
	.align		4
        /*0064*/ 	.byte	0x04, 0x0a
        /*0066*/ 	.short	(.L_19 - .L_18)
	.align		4
.L_18:
        /*0068*/ 	.word	index@(.nv.constant0._Z9addKernelPKfS0_Pfi)
        /*006c*/ 	.short	0x0380
        /*006e*/ 	.short	0x001c


	//----- nvinfo : EIATTR_SW_WAR
	.align		4
.L_19:
        /*0070*/ 	.byte	0x04, 0x36
        /*0072*/ 	.short	(.L_21 - .L_20)
.L_20:
        /*0074*/ 	.word	0x00000008
.L_21:


//--------------------- .nv.callgraph             --------------------------
	.section	.nv.callgraph,"",@"SHT_CUDA_CALLGRAPH"
	.align	4
	.sectionentsize	8
	.align		4
        /*0000*/ 	.word	0x00000000
	.align		4
        /*0004*/ 	.word	0xffffffff
	.align		4
        /*0008*/ 	.word	0x00000000
	.align		4
        /*000c*/ 	.word	0xfffffffe
	.align		4
        /*0010*/ 	.word	0x00000000
	.align		4
        /*0014*/ 	.word	0xfffffffd
	.align		4
        /*0018*/ 	.word	0x00000000
	.align		4
        /*001c*/ 	.word	0xfffffffc


//--------------------- .text._Z9addKernelPKfS0_Pfi --------------------------
	.section	.text._Z9addKernelPKfS0_Pfi,"ax",@progbits
	.align	128
        .global         _Z9addKernelPKfS0_Pfi
        .type           _Z9addKernelPKfS0_Pfi,@function
        .size           _Z9addKernelPKfS0_Pfi,(.L_x_1 - _Z9addKernelPKfS0_Pfi)
        .other          _Z9addKernelPKfS0_Pfi,@"STO_CUDA_ENTRY STV_DEFAULT"
_Z9addKernelPKfS0_Pfi:
.text._Z9addKernelPKfS0_Pfi:
[----:B------:R-:W-:Y:S01]  /*0000*/  LDC R1, c[0x0][0x37c] ;  /* 0x0000df00ff017b82 */ /* 0x000fe20000000800 */
[----:B------:R-:W0:Y:S07]  /*0010*/  S2R R0, SR_TID.X ;  /* 0x0000000000007919 */ /* 0x000e2e0000002100 */
[----:B------:R-:W0:Y:S01]  /*0020*/  S2UR UR6, SR_CTAID.X ;  /* 0x00000000000679c3 */ /* 0x000e220000002500 */
[----:B------:R-:W1:Y:S07]  /*0030*/  LDCU.64 UR4, c[0x0][0x358] ;  /* 0x00006b00ff0477ac */ /* 0x000e6e0008000a00 */
[----:B------:R-:W0:Y:S08]  /*0040*/  LDC R9, c[0x0][0x360] ;  /* 0x0000d800ff097b82 */ /* 0x000e300000000800 */
[----:B------:R-:W2:Y:S08]  /*0050*/  LDC.64 R2, c[0x0][0x380] ;  /* 0x0000e000ff027b82 */ /* 0x000eb00000000a00 */
[----:B------:R-:W3:Y:S01]  /*0060*/  LDC.64 R4, c[0x0][0x388] ;  /* 0x0000e200ff047b82 */ /* 0x000ee20000000a00 */
[----:B0-----:R-:W-:-:S07]  /*0070*/  IMAD R9, R9, UR6, R0 ;  /* 0x0000000609097c24 */ /* 0x001fce000f8e0200 */
[----:B------:R-:W0:Y:S01]  /*0080*/  LDC.64 R6, c[0x0][0x390] ;  /* 0x0000e400ff067b82 */ /* 0x000e220000000a00 */
[----:B--2---:R-:W-:-:S06]  /*0090*/  IMAD.WIDE R2, R9, 0x4, R2 ;  /* 0x0000000409027825 */ /* 0x004fcc00078e0202 */
[----:B-1----:R-:W2:Y:S01]  /*00a0*/  LDG.E R2, desc[UR4][R2.64] ;  /* 0x0000000402027981 */ /* 0x002ea2000c1e1900 */
[----:B---3--:R-:W-:-:S06]  /*00b0*/  IMAD.WIDE R4, R9, 0x4, R4 ;  /* 0x0000000409047825 */ /* 0x008fcc00078e0204 */
[----:B------:R-:W2:Y:S01]  /*00c0*/  LDG.E R5, desc[UR4][R4.64] ;  /* 0x0000000404057981 */ /* 0x000ea2000c1e1900 */
[----:B0-----:R-:W-:-:S04]  /*00d0*/  IMAD.WIDE R6, R9, 0x4, R6 ;  /* 0x0000000409067825 */ /* 0x001fc800078e0206 */
[----:B--2---:R-:W-:-:S05]  /*00e0*/  FADD R9, R2, R5 ;  /* 0x0000000502097221 */ /* 0x004fca0000000000 */
[----:B------:R-:W-:Y:S01]  /*00f0*/  STG.E desc[UR4][R6.64], R9 ;  /* 0x0000000906007986 */ /* 0x000fe2000c101904 */
[----:B------:R-:W-:Y:S05]  /*0100*/  EXIT ;  /* 0x000000000000794d */ /* 0x000fea0003800000 */
.L_x_0:
[----:B------:R-:W-:-:S00]  /*0110*/  BRA `(.L_x_0) ;  /* 0xfffffffc00fc7947 */ /* 0x000fc0000383ffff */
[----:B------:R-:W-:-:S00]  /*0120*/  NOP ;  /* 0x0000000000007918 */ /* 0x000fc00000000000 */
        /* <DEDUP_REMOVED lines=13> */
.L_x_1:


//--------------------- .nv.shared.reserved.0     --------------------------
	.section	.nv.shared.reserved.0,"aw",@nobits
	.weak		__nv_reservedSMEM_offset_0_alias
	.size		__nv_reservedSMEM_offset_0_alias, 0, 64
	.other		__nv_reservedSMEM_offset_0_alias,@"STO_CUDA_RESERVED_SHARED STV_DEFAULT"
__nv_reservedSMEM_offset_0_alias:
	.zero		0
	.zero		64


//--------------------- .nv.constant0._Z9addKernelPKfS0_Pfi --------------------------
	.section	.nv.constant0._Z9addKernelPKfS0_Pfi,"a",@progbits
	.sectionflags	@""
	.align	4
.nv.constant0._Z9addKernelPKfS0_Pfi:
	.zero		924


//--------------------- SYMBOLS --------------------------

	.type		.nv.reservedSmem.offset0,@object
	.size		.nv.reservedSmem.offset0,0x4
